//
// Generated by NVIDIA NVVM Compiler
//
// Compiler Build ID: CL-36424714
// Cuda compilation tools, release 13.0, V13.0.88
// Based on NVVM 20.0.0
//

.version 9.0
.target sm_100
.address_size 64

	// .globl	_Z12matrixMulGPUPfS_S_

.visible .entry _Z12matrixMulGPUPfS_S_(
	.param .u64 .ptr .align 1 _Z12matrixMulGPUPfS_S__param_0,
	.param .u64 .ptr .align 1 _Z12matrixMulGPUPfS_S__param_1,
	.param .u64 .ptr .align 1 _Z12matrixMulGPUPfS_S__param_2
)
{
	.reg .pred 	%p<4>;
	.reg .b32 	%r<11>;
	.reg .b32 	%f<25>;
	.reg .b64 	%rd<13>;

	ld.param.u64 	%rd1, [_Z12matrixMulGPUPfS_S__param_0];
	ld.param.u64 	%rd2, [_Z12matrixMulGPUPfS_S__param_1];
	ld.param.u64 	%rd3, [_Z12matrixMulGPUPfS_S__param_2];
	mov.u32 	%r3, %ctaid.y;
	mov.u32 	%r4, %ntid.y;
	mov.u32 	%r5, %tid.y;
	mad.lo.s32 	%r1, %r3, %r4, %r5;
	mov.u32 	%r6, %ctaid.x;
	mov.u32 	%r7, %ntid.x;
	mov.u32 	%r8, %tid.x;
	mad.lo.s32 	%r2, %r6, %r7, %r8;
	setp.gt.u32 	%p1, %r1, 7;
	setp.gt.s32 	%p2, %r2, 7;
	or.pred  	%p3, %p1, %p2;
	@%p3 bra 	$L__BB0_2;
	cvta.to.global.u64 	%rd4, %rd3;
	cvta.to.global.u64 	%rd5, %rd1;
	cvta.to.global.u64 	%rd6, %rd2;
	shl.b32 	%r9, %r1, 3;
	mul.wide.u32 	%rd7, %r9, 4;
	add.s64 	%rd8, %rd5, %rd7;
	ld.global.f32 	%f1, [%rd8];
	mul.wide.s32 	%rd9, %r2, 4;
	add.s64 	%rd10, %rd6, %rd9;
	ld.global.f32 	%f2, [%rd10];
	fma.rn.f32 	%f3, %f1, %f2, 0f00000000;
	ld.global.f32 	%f4, [%rd8+4];
	ld.global.f32 	%f5, [%rd10+32];
	fma.rn.f32 	%f6, %f4, %f5, %f3;
	ld.global.f32 	%f7, [%rd8+8];
	ld.global.f32 	%f8, [%rd10+64];
	fma.rn.f32 	%f9, %f7, %f8, %f6;
	ld.global.f32 	%f10, [%rd8+12];
	ld.global.f32 	%f11, [%rd10+96];
	fma.rn.f32 	%f12, %f10, %f11, %f9;
	ld.global.f32 	%f13, [%rd8+16];
	ld.global.f32 	%f14, [%rd10+128];
	fma.rn.f32 	%f15, %f13, %f14, %f12;
	ld.global.f32 	%f16, [%rd8+20];
	ld.global.f32 	%f17, [%rd10+160];
	fma.rn.f32 	%f18, %f16, %f17, %f15;
	ld.global.f32 	%f19, [%rd8+24];
	ld.global.f32 	%f20, [%rd10+192];
	fma.rn.f32 	%f21, %f19, %f20, %f18;
	ld.global.f32 	%f22, [%rd8+28];
	ld.global.f32 	%f23, [%rd10+224];
	fma.rn.f32 	%f24, %f22, %f23, %f21;
	add.s32 	%r10, %r9, %r2;
	mul.wide.s32 	%rd11, %r10, 4;
	add.s64 	%rd12, %rd4, %rd11;
	st.global.f32 	[%rd12], %f24;
$L__BB0_2:
	ret;

}


// ===== COMPILED SASS (sm_100) =====

	.target	sm_100

	.elftype	@"ET_EXEC"


//--------------------- .note.nv.tkinfo           --------------------------
	.section	.note.nv.tkinfo,"",@"SHT_NOTE"
	.sectionflags	@"SHF_NOTE_NV_TKINFO"
	.tkinfo
        /*0018*/ 	.word	0x00000002
        /*0030*/ 	.string	""
        /*0030*/ 	.string	"ptxas"
        /*0030*/ 	.string	"Cuda compilation tools, release 13.0, V13.0.88"
        /*0030*/ 	.string	"Build cuda_13.0.r13.0/compiler.36424714_0"
        /*0030*/ 	.string	"-arch sm_100 -m 64 "



//--------------------- .note.nv.cuinfo           --------------------------
	.section	.note.nv.cuinfo,"",@"SHT_NOTE"
	.sectionflags	@"SHF_NOTE_NV_CUINFO"
        /*0018*/ 	.short	0x0002
        /*001a*/ 	.short	0x0064
        /*001c*/ 	.short	0x0082
	.zero		2


//--------------------- .nv.info                  --------------------------
	.section	.nv.info,"",@"SHT_CUDA_INFO"
	.align	4


	//----- nvinfo : EIATTR_REGCOUNT
	.align		4
        /*0000*/ 	.byte	0x04, 0x2f
        /*0002*/ 	.short	(.L_1 - .L_0)
	.align		4
.L_0:
        /*0004*/ 	.word	index@(_Z12matrixMulGPUPfS_S_)
        /*0008*/ 	.word	0x0000001a


	//----- nvinfo : EIATTR_FRAME_SIZE
	.align		4
.L_1:
        /*000c*/ 	.byte	0x04, 0x11
        /*000e*/ 	.short	(.L_3 - .L_2)
	.align		4
.L_2:
        /*0010*/ 	.word	index@(_Z12matrixMulGPUPfS_S_)
        /*0014*/ 	.word	0x00000000


	//----- nvinfo : EIATTR_MIN_STACK_SIZE
	.align		4
.L_3:
        /*0018*/ 	.byte	0x04, 0x12
        /*001a*/ 	.short	(.L_5 - .L_4)
	.align		4
.L_4:
        /*001c*/ 	.word	index@(_Z12matrixMulGPUPfS_S_)
        /*0020*/ 	.word	0x00000000
.L_5:


//--------------------- .nv.compat                --------------------------
	.section	.nv.compat,"",@"SHT_CUDA_COMPAT_INFO"
	.align	4
        /*0000*/ 	.byte	0x02, 0x09, 0x00, 0x00, 0x02, 0x02, 0x01, 0x00, 0x02, 0x05, 0x05, 0x00, 0x03, 0x07, 0x01, 0x01
        /*0010*/ 	.byte	0x02, 0x03, 0x00, 0x00, 0x02, 0x06, 0x01, 0x00, 0x04, 0x0b, 0x08, 0x00, 0x09, 0x00, 0x00, 0x00
        /*0020*/ 	.byte	0x00, 0x00, 0x00, 0x00


//--------------------- .nv.info._Z12matrixMulGPUPfS_S_ --------------------------
	.section	.nv.info._Z12matrixMulGPUPfS_S_,"",@"SHT_CUDA_INFO"
	.sectionflags	@""
	.align	4


	//----- nvinfo : EIATTR_CUDA_API_VERSION
	.align		4
        /*0000*/ 	.byte	0x04, 0x37
        /*0002*/ 	.short	(.L_7 - .L_6)
.L_6:
        /*0004*/ 	.word	0x00000082


	//----- nvinfo : EIATTR_KPARAM_INFO
	.align		4
.L_7:
        /*0008*/ 	.byte	0x04, 0x17
        /*000a*/ 	.short	(.L_9 - .L_8)
.L_8:
        /*000c*/ 	.word	0x00000000
        /*0010*/ 	.short	0x0002
        /*0012*/ 	.short	0x0010
        /*0014*/ 	.byte	0x00, 0xf5, 0x21, 0x00


	//----- nvinfo : EIATTR_KPARAM_INFO
	.align		4
.L_9:
        /*0018*/ 	.byte	0x04, 0x17
        /*001a*/ 	.short	(.L_11 - .L_10)
.L_10:
        /*001c*/ 	.word	0x00000000
        /*0020*/ 	.short	0x0001
        /*0022*/ 	.short	0x0008
        /*0024*/ 	.byte	0x00, 0xf5, 0x21, 0x00


	//----- nvinfo : EIATTR_KPARAM_INFO
	.align		4
.L_11:
        /*0028*/ 	.byte	0x04, 0x17
        /*002a*/ 	.short	(.L_13 - .L_12)
.L_12:
        /*002c*/ 	.word	0x00000000
        /*0030*/ 	.short	0x0000
        /*0032*/ 	.short	0x0000
        /*0034*/ 	.byte	0x00, 0xf5, 0x21, 0x00


	//----- nvinfo : EIATTR_SPARSE_MMA_MASK
	.align		4
.L_13:
        /*0038*/ 	.byte	0x03, 0x50
        /*003a*/ 	.short	0x0000


	//----- nvinfo : EIATTR_MAXREG_COUNT
	.align		4
        /*003c*/ 	.byte	0x03, 0x1b
        /*003e*/ 	.short	0x00ff


	//----- nvinfo : EIATTR_MERCURY_ISA_VERSION
	.align		4
        /*0040*/ 	.byte	0x03, 0x5f
        /*0042*/ 	.short	0x0101


	//----- nvinfo : EIATTR_VRC_CTA_INIT_COUNT
	.align		4
        /*0044*/ 	.byte	0x02, 0x4a
	.zero		1
	.zero		1


	//----- nvinfo : EIATTR_EXIT_INSTR_OFFSETS
	.align		4
        /*0048*/ 	.byte	0x04, 0x1c
        /*004a*/ 	.short	(.L_15 - .L_14)


	//   ....[0]....
.L_14:
        /*004c*/ 	.word	0x000000b0


	//   ....[1]....
        /*0050*/ 	.word	0x000002e0


	//----- nvinfo : EIATTR_CBANK_PARAM_SIZE
	.align		4
.L_15:
        /*0054*/ 	.byte	0x03, 0x19
        /*0056*/ 	.short	0x0018


	//----- nvinfo : EIATTR_PARAM_CBANK
	.align		4
        /*0058*/ 	.byte	0x04, 0x0a
        /*005a*/ 	.short	(.L_17 - .L_16)
	.align		4
.L_16:
        /*005c*/ 	.word	index@(.nv.constant0._Z12matrixMulGPUPfS_S_)
        /*0060*/ 	.short	0x0380
        /*0062*/ 	.short	0x0018


	//----- nvinfo : EIATTR_SW_WAR
	.align		4
.L_17:
        /*0064*/ 	.byte	0x04, 0x36
        /*0066*/ 	.short	(.L_19 - .L_18)
.L_18:
        /*0068*/ 	.word	0x00000008
.L_19:


//--------------------- .nv.callgraph             --------------------------
	.section	.nv.callgraph,"",@"SHT_CUDA_CALLGRAPH"
	.align	4
	.sectionentsize	8
	.align		4
        /*0000*/ 	.word	0x00000000
	.align		4
        /*0004*/ 	.word	0xffffffff
	.align		4
        /*0008*/ 	.word	0x00000000
	.align		4
        /*000c*/ 	.word	0xfffffffe
	.align		4
        /*0010*/ 	.word	0x00000000
	.align		4
        /*0014*/ 	.word	0xfffffffd
	.align		4
        /*0018*/ 	.word	0x00000000
	.align		4
        /*001c*/ 	.word	0xfffffffc


//--------------------- .text._Z12matrixMulGPUPfS_S_ --------------------------
	.section	.text._Z12matrixMulGPUPfS_S_,"ax",@progbits
	.align	128
        .global         _Z12matrixMulGPUPfS_S_
        .type           _Z12matrixMulGPUPfS_S_,@function
        .size           _Z12matrixMulGPUPfS_S_,(.L_x_1 - _Z12matrixMulGPUPfS_S_)
        .other          _Z12matrixMulGPUPfS_S_,@"STO_CUDA_ENTRY STV_DEFAULT"
_Z12matrixMulGPUPfS_S_:
.text._Z12matrixMulGPUPfS_S_:
[----:B------:R-:W-:Y:S01]  /*0000*/  LDC R1, c[0x0][0x37c] ;  /* 0x0000df00ff017b82 */ /* 0x000fe20000000800 */
[----:B------:R-:W0:Y:S07]  /*0010*/  S2R R3, SR_TID.X ;  /* 0x0000000000037919 */ /* 0x000e2e0000002100 */
[----:B------:R-:W1:Y:S01]  /*0020*/  LDC R9, c[0x0][0x364] ;  /* 0x0000d900ff097b82 */ /* 0x000e620000000800 */
[----:B------:R-:W1:Y:S07]  /*0030*/  S2R R0, SR_TID.Y ;  /* 0x0000000000007919 */ /* 0x000e6e0000002200 */
[----:B------:R-:W0:Y:S08]  /*0040*/  S2UR UR5, SR_CTAID.X ;  /* 0x00000000000579c3 */ /* 0x000e300000002500 */
[----:B------:R-:W0:Y:S08]  /*0050*/  LDC R8, c[0x0][0x360] ;  /* 0x0000d800ff087b82 */ /* 0x000e300000000800 */
[----:B------:R-:W1:Y:S01]  /*0060*/  S2UR UR4, SR_CTAID.Y ;  /* 0x00000000000479c3 */ /* 0x000e620000002600 */
[----:B0-----:R-:W-:-:S05]  /*0070*/  IMAD R8, R8, UR5, R3 ;  /* 0x0000000508087c24 */ /* 0x001fca000f8e0203 */
[----:B------:R-:W-:Y:S01]  /*0080*/  ISETP.GT.AND P0, PT, R8, 0x7, PT ;  /* 0x000000070800780c */ /* 0x000fe20003f04270 */
[----:B-1----:R-:W-:-:S05]  /*0090*/  IMAD R9, R9, UR4, R0 ;  /* 0x0000000409097c24 */ /* 0x002fca000f8e0200 */
[----:B------:R-:W-:-:S13]  /*00a0*/  ISETP.GT.U32.OR P0, PT, R9, 0x7, P0 ;  /* 0x000000070900780c */ /* 0x000fda0000704470 */
[----:B------:R-:W-:Y:S05]  /*00b0*/  @P0 EXIT ;  /* 0x000000000000094d */ /* 0x000fea0003800000 */
[----:B------:R-:W0:Y:S01]  /*00c0*/  LDC.64 R6, c[0x0][0x380] ;  /* 0x0000e000ff067b82 */ /* 0x000e220000000a00 */
[----:B------:R-:W1:Y:S01]  /*00d0*/  LDCU.64 UR4, c[0x0][0x358] ;  /* 0x00006b00ff0477ac */ /* 0x000e620008000a00 */
[----:B------:R-:W-:-:S06]  /*00e0*/  SHF.L.U32 R9, R9, 0x3, RZ ;  /* 0x0000000309097819 */ /* 0x000fcc00000006ff */
[----:B------:R-:W2:Y:S01]  /*00f0*/  LDC.64 R4, c[0x0][0x388] ;  /* 0x0000e200ff047b82 */ /* 0x000ea20000000a00 */
[----:B0-----:R-:W-:-:S05]  /*0100*/  IMAD.WIDE.U32 R6, R9, 0x4, R6 ;  /* 0x0000000409067825 */ /* 0x001fca00078e0006 */
[----:B-1----:R-:W3:Y:S01]  /*0110*/  LDG.E R0, desc[UR4][R6.64] ;  /* 0x0000000406007981 */ /* 0x002ee2000c1e1900 */
[----:B--2---:R-:W-:-:S03]  /*0120*/  IMAD.WIDE R4, R8, 0x4, R4 ;  /* 0x0000000408047825 */ /* 0x004fc600078e0204 */
[----:B------:R-:W2:Y:S04]  /*0130*/  LDG.E R15, desc[UR4][R6.64+0x4] ;  /* 0x00000404060f7981 */ /* 0x000ea8000c1e1900 */
[----:B------:R-:W3:Y:S04]  /*0140*/  LDG.E R3, desc[UR4][R4.64] ;  /* 0x0000000404037981 */ /* 0x000ee8000c1e1900 */
[----:B------:R-:W2:Y:S04]  /*0150*/  LDG.E R14, desc[UR4][R4.64+0x20] ;  /* 0x00002004040e7981 */ /* 0x000ea8000c1e1900 */
[----:B------:R-:W4:Y:S04]  /*0160*/  LDG.E R17, desc[UR4][R6.64+0x8] ;  /* 0x0000080406117981 */ /* 0x000f28000c1e1900 */
[----:B------:R-:W4:Y:S04]  /*0170*/  LDG.E R16, desc[UR4][R4.64+0x40] ;  /* 0x0000400404107981 */ /* 0x000f28000c1e1900 */
[----:B------:R-:W5:Y:S04]  /*0180*/  LDG.E R19, desc[UR4][R6.64+0xc] ;  /* 0x00000c0406137981 */ /* 0x000f68000c1e1900 */
        /* <DEDUP_REMOVED lines=8> */
[----:B------:R-:W5:Y:S01]  /*0210*/  LDG.E R13, desc[UR4][R4.64+0xe0] ;  /* 0x0000e004040d7981 */ /* 0x000f62000c1e1900 */
[----:B------:R-:W-:Y:S01]  /*0220*/  IADD3 R9, PT, PT, R8, R9, RZ ;  /* 0x0000000908097210 */ /* 0x000fe20007ffe0ff */
[----:B---3--:R-:W-:-:S02]  /*0230*/  FFMA R0, R0, R3, RZ ;  /* 0x0000000300007223 */ /* 0x008fc400000000ff */
[----:B------:R-:W0:Y:S02]  /*0240*/  LDC.64 R2, c[0x0][0x390] ;  /* 0x0000e400ff027b82 */ /* 0x000e240000000a00 */
[----:B--2---:R-:W-:-:S04]  /*0250*/  FFMA R0, R15, R14, R0 ;  /* 0x0000000e0f007223 */ /* 0x004fc80000000000 */
[----:B----4-:R-:W-:-:S04]  /*0260*/  FFMA R0, R17, R16, R0 ;  /* 0x0000001011007223 */ /* 0x010fc80000000000 */
[----:B-----5:R-:W-:-:S04]  /*0270*/  FFMA R0, R19, R18, R0 ;  /* 0x0000001213007223 */ /* 0x020fc80000000000 */
[----:B------:R-:W-:-:S04]  /*0280*/  FFMA R0, R21, R20, R0 ;  /* 0x0000001415007223 */ /* 0x000fc80000000000 */
[----:B------:R-:W-:Y:S01]  /*0290*/  FFMA R0, R23, R22, R0 ;  /* 0x0000001617007223 */ /* 0x000fe20000000000 */
[----:B0-----:R-:W-:-:S04]  /*02a0*/  IMAD.WIDE R2, R9, 0x4, R2 ;  /* 0x0000000409027825 */ /* 0x001fc800078e0202 */
[----:B------:R-:W-:-:S04]  /*02b0*/  FFMA R11, R11, R12, R0 ;  /* 0x0000000c0b0b7223 */ /* 0x000fc80000000000 */
[----:B------:R-:W-:-:S05]  /*02c0*/  FFMA R11, R10, R13, R11 ;  /* 0x0000000d0a0b7223 */ /* 0x000fca000000000b */
[----:B------:R-:W-:Y:S01]  /*02d0*/  STG.E desc[UR4][R2.64], R11 ;  /* 0x0000000b02007986 */ /* 0x000fe2000c101904 */
[----:B------:R-:W-:Y:S05]  /*02e0*/  EXIT ;  /* 0x000000000000794d */ /* 0x000fea0003800000 */
.L_x_0:
[----:B------:R-:W-:-:S00]  /*02f0*/  BRA `(.L_x_0) ;  /* 0xfffffffc00fc7947 */ /* 0x000fc0000383ffff */
[----:B------:R-:W-:-:S00]  /*0300*/  NOP ;  /* 0x0000000000007918 */ /* 0x000fc00000000000 */
[----:B------:R-:W-:-:S00]  /*0310*/  NOP ;  /* 0x0000000000007918 */ /* 0x000fc00000000000 */
[----:B------:R-:W-:-:S00]  /*0320*/  NOP ;  /* 0x0000000000007918 */ /* 0x000fc00000000000 */
[----:B------:R-:W-:-:S00]  /*0330*/  NOP ;  /* 0x0000000000007918 */ /* 0x000fc00000000000 */
[----:B------:R-:W-:-:S00]  /*0340*/  NOP ;  /* 0x0000000000007918 */ /* 0x000fc00000000000 */
[----:B------:R-:W-:-:S00]  /*0350*/  NOP ;  /* 0x0000000000007918 */ /* 0x000fc00000000000 */
[----:B------:R-:W-:-:S00]  /*0360*/  NOP ;  /* 0x0000000000007918 */ /* 0x000fc00000000000 */
[----:B------:R-:W-:-:S00]  /*0370*/  NOP ;  /* 0x0000000000007918 */ /* 0x000fc00000000000 */
.L_x_1:


//--------------------- .nv.shared.reserved.0     --------------------------
	.section	.nv.shared.reserved.0,"aw",@nobits
	.weak		__nv_reservedSMEM_offset_0_alias
	.size		__nv_reservedSMEM_offset_0_alias, 0, 64
	.other		__nv_reservedSMEM_offset_0_alias,@"STO_CUDA_RESERVED_SHARED STV_DEFAULT"
__nv_reservedSMEM_offset_0_alias:
	.zero		0
	.zero		64


//--------------------- .nv.constant0._Z12matrixMulGPUPfS_S_ --------------------------
	.section	.nv.constant0._Z12matrixMulGPUPfS_S_,"a",@progbits
	.sectionflags	@""
	.align	4
.nv.constant0._Z12matrixMulGPUPfS_S_:
	.zero		920


//--------------------- SYMBOLS --------------------------

	.type		.nv.reservedSmem.offset0,@object
	.size		.nv.reservedSmem.offset0,0x4
